	.headerflags	@"EF_CUDA_TEXMODE_UNIFIED EF_CUDA_64BIT_ADDRESS EF_CUDA_ACCELERATORS EF_CUDA_SM90 EF_CUDA_VIRTUAL_SM(EF_CUDA_SM90)"
	.elftype	@"ET_EXEC"


//--------------------- .nv.info                  --------------------------
	.section	.nv.info,"",@"SHT_CUDA_INFO"
	.align	4


	//----- nvinfo : EIATTR_REGCOUNT
	.align		4
        /*0000*/ 	.byte	0x04, 0x2f
        /*0002*/ 	.short	(.L_1 - .L_0)
	.align		4
.L_0:
        /*0004*/ 	.word	index@(triton_poi_fused_add_clamp_49)
        /*0008*/ 	.word	0x0000000b


	//----- nvinfo : EIATTR_MIN_STACK_SIZE
	.align		4
.L_1:
        /*000c*/ 	.byte	0x04, 0x12
        /*000e*/ 	.short	(.L_3 - .L_2)
	.align		4
.L_2:
        /*0010*/ 	.word	index@(triton_poi_fused_add_clamp_49)
        /*0014*/ 	.word	0x00000000


	//----- nvinfo : EIATTR_FRAME_SIZE
	.align		4
.L_3:
        /*0018*/ 	.byte	0x04, 0x11
        /*001a*/ 	.short	(.L_5 - .L_4)
	.align		4
.L_4:
        /*001c*/ 	.word	index@(triton_poi_fused_add_clamp_49)
        /*0020*/ 	.word	0x00000000


	//----- nvinfo : EIATTR_MIN_STACK_SIZE
	.align		4
.L_5:
        /*0024*/ 	.byte	0x04, 0x12
        /*0026*/ 	.short	(.L_7 - .L_6)
	.align		4
.L_6:
        /*0028*/ 	.word	index@(triton_poi_fused_add_clamp_49)
        /*002c*/ 	.word	0x00000000
.L_7:


//--------------------- .nv.info.triton_poi_fused_add_clamp_49 --------------------------
	.section	.nv.info.triton_poi_fused_add_clamp_49,"",@"SHT_CUDA_INFO"
	.sectionflags	@""
	.align	4


	//----- nvinfo : EIATTR_CUDA_API_VERSION
	.align		4
        /*0000*/ 	.byte	0x04, 0x37
        /*0002*/ 	.short	(.L_9 - .L_8)
.L_8:
        /*0004*/ 	.word	0x0000007c


	//----- nvinfo : EIATTR_KPARAM_INFO
	.align		4
.L_9:
        /*0008*/ 	.byte	0x04, 0x17
        /*000a*/ 	.short	(.L_11 - .L_10)
.L_10:
        /*000c*/ 	.word	0x00000000
        /*0010*/ 	.short	0x0001
        /*0012*/ 	.short	0x0008
        /*0014*/ 	.byte	0x00, 0xf0, 0x11, 0x00


	//----- nvinfo : EIATTR_KPARAM_INFO
	.align		4
.L_11:
        /*0018*/ 	.byte	0x04, 0x17
        /*001a*/ 	.short	(.L_13 - .L_12)
.L_12:
        /*001c*/ 	.word	0x00000000
        /*0020*/ 	.short	0x0000
        /*0022*/ 	.short	0x0000
        /*0024*/ 	.byte	0x00, 0xf4, 0x21, 0x00


	//----- nvinfo : EIATTR_SPARSE_MMA_MASK
	.align		4
.L_13:
        /*0028*/ 	.byte	0x03, 0x50
        /*002a*/ 	.short	0x0000


	//----- nvinfo : EIATTR_MAXREG_COUNT
	.align		4
        /*002c*/ 	.byte	0x03, 0x1b
        /*002e*/ 	.short	0x00ff


	//----- nvinfo : EIATTR_EXIT_INSTR_OFFSETS
	.align		4
        /*0030*/ 	.byte	0x04, 0x1c
        /*0032*/ 	.short	(.L_15 - .L_14)


	//   ....[0]....
.L_14:
        /*0034*/ 	.word	0x000001b0


	//   ....[1]....
        /*0038*/ 	.word	0x00000200


	//----- nvinfo : EIATTR_REQNTID
	.align		4
.L_15:
        /*003c*/ 	.byte	0x04, 0x10
        /*003e*/ 	.short	(.L_17 - .L_16)
.L_16:
        /*0040*/ 	.word	0x00000080
        /*0044*/ 	.word	0x00000001
        /*0048*/ 	.word	0x00000001


	//----- nvinfo : EIATTR_CBANK_PARAM_SIZE
	.align		4
.L_17:
        /*004c*/ 	.byte	0x03, 0x19
        /*004e*/ 	.short	0x000c


	//----- nvinfo : EIATTR_PARAM_CBANK
	.align		4
        /*0050*/ 	.byte	0x04, 0x0a
        /*0052*/ 	.short	(.L_19 - .L_18)
	.align		4
.L_18:
        /*0054*/ 	.word	index@(.nv.constant0.triton_poi_fused_add_clamp_49)
        /*0058*/ 	.short	0x0210
        /*005a*/ 	.short	0x000c


	//----- nvinfo : EIATTR_SW_WAR
	.align		4
.L_19:
        /*005c*/ 	.byte	0x04, 0x36
        /*005e*/ 	.short	(.L_21 - .L_20)
.L_20:
        /*0060*/ 	.word	0x00000008
.L_21:


//--------------------- .nv.callgraph             --------------------------
	.section	.nv.callgraph,"",@"SHT_CUDA_CALLGRAPH"
	.align	4
	.sectionentsize	8
	.align		4
        /*0000*/ 	.word	0x00000000
	.align		4
        /*0004*/ 	.word	0xffffffff
	.align		4
        /*0008*/ 	.word	0x00000000
	.align		4
        /*000c*/ 	.word	0xfffffffe
	.align		4
        /*0010*/ 	.word	0x00000000
	.align		4
        /*0014*/ 	.word	0xfffffffd
	.align		4
        /*0018*/ 	.word	0x00000000
	.align		4
        /*001c*/ 	.word	0xfffffffc


//--------------------- .text.triton_poi_fused_add_clamp_49 --------------------------
	.section	.text.triton_poi_fused_add_clamp_49,"ax",@progbits
	.align	128
        .global         triton_poi_fused_add_clamp_49
        .type           triton_poi_fused_add_clamp_49,@function
        .size           triton_poi_fused_add_clamp_49,(.L_x_1 - triton_poi_fused_add_clamp_49)
        .other          triton_poi_fused_add_clamp_49,@"STO_CUDA_ENTRY STV_DEFAULT"
triton_poi_fused_add_clamp_49:
.text.triton_poi_fused_add_clamp_49:
[----:B------:R-:W0:Y:S02]  /*0000*/  LDC R1, c[0x0][0x28] ;  /* 0x00000a00ff017b82 */ /* 0x000e240000000800 */
[----:B------:R-:W1:Y:S01]  /*0010*/  S2R R0, SR_TID.X ;  /* 0x0000000000007919 */ /* 0x000e620000002100 */
[----:B------:R-:W-:Y:S01]  /*0020*/  IMAD.MOV.U32 R3, RZ, RZ, 0x3dd79436 ;  /* 0x3dd79436ff037424 */ /* 0x000fe200078e00ff */
[----:B------:R-:W2:Y:S01]  /*0030*/  S2R R5, SR_CTAID.X ;  /* 0x0000000000057919 */ /* 0x000ea20000002500 */
[----:B-1----:R-:W-:-:S05]  /*0040*/  IMAD.SHL.U32 R0, R0, 0x2, RZ ;  /* 0x0000000200007824 */ /* 0x002fca00078e00ff */
[----:B------:R-:W-:-:S05]  /*0050*/  LOP3.LUT R0, R0, 0xfe, RZ, 0xc0, !PT ;  /* 0x000000fe00007812 */ /* 0x000fca00078ec0ff */
[----:B--2---:R-:W-:-:S05]  /*0060*/  IMAD R5, R5, 0x100, R0 ;  /* 0x0000010005057824 */ /* 0x004fca00078e0200 */
[----:B------:R-:W-:Y:S02]  /*0070*/  IADD3 R0, R5, 0x1, RZ ;  /* 0x0000000105007810 */ /* 0x000fe40007ffe0ff */
[----:B------:R-:W-:Y:S02]  /*0080*/  I2FP.F32.S32 R2, R5 ;  /* 0x0000000500027245 */ /* 0x000fe40000201400 */
[----:B------:R-:W-:Y:S02]  /*0090*/  I2FP.F32.S32 R0, R0 ;  /* 0x0000000000007245 */ /* 0x000fe40000201400 */
[----:B------:R-:W-:Y:S01]  /*00a0*/  ISETP.GE.AND P0, PT, R5, 0x130, PT ;  /* 0x000001300500780c */ /* 0x000fe20003f06270 */
[----:B------:R-:W-:Y:S02]  /*00b0*/  FADD R2, R2, 0.5 ;  /* 0x3f00000002027421 */ /* 0x000fe40000000000 */
[----:B------:R-:W-:Y:S02]  /*00c0*/  FADD R0, R0, 0.5 ;  /* 0x3f00000000007421 */ /* 0x000fe40000000000 */
[----:B------:R-:W-:-:S02]  /*00d0*/  FFMA R2, R2, R3, -0.5 ;  /* 0xbf00000002027423 */ /* 0x000fc40000000003 */
[----:B------:R-:W-:-:S03]  /*00e0*/  FFMA R0, R0, R3, -0.5 ;  /* 0xbf00000000007423 */ /* 0x000fc60000000003 */
[----:B------:R-:W-:Y:S02]  /*00f0*/  FMNMX R4, RZ, R2, !PT ;  /* 0x00000002ff047209 */ /* 0x000fe40007800000 */
[----:B------:R-:W-:Y:S01]  /*0100*/  FMNMX R0, RZ, R0, !PT ;  /* 0x00000000ff007209 */ /* 0x000fe20007800000 */
[----:B------:R-:W1:Y:S03]  /*0110*/  LDC.64 R2, c[0x0][0x210] ;  /* 0x00008400ff027b82 */ /* 0x000e660000000a00 */
[----:B------:R-:W2:Y:S08]  /*0120*/  F2I.TRUNC.NTZ R4, R4 ;  /* 0x0000000400047305 */ /* 0x000eb0000020f100 */
[----:B------:R-:W3:Y:S01]  /*0130*/  F2I.TRUNC.NTZ R0, R0 ;  /* 0x0000000000007305 */ /* 0x000ee2000020f100 */
[----:B--2---:R-:W-:-:S05]  /*0140*/  VIMNMX R6, R4, 0x1e, PT ;  /* 0x0000001e04067848 */ /* 0x004fca0003fe0100 */
[----:B------:R-:W-:Y:S02]  /*0150*/  VIADD R6, R6, 0x1 ;  /* 0x0000000106067836 */ /* 0x000fe40000000000 */
[----:B-1----:R-:W-:Y:S01]  /*0160*/  IMAD.WIDE R2, R5, 0x8, R2 ;  /* 0x0000000805027825 */ /* 0x002fe200078e0202 */
[----:B---3--:R-:W-:Y:S02]  /*0170*/  VIMNMX R7, R0, 0x1e, PT ;  /* 0x0000001e00077848 */ /* 0x008fe40003fe0100 */
[----:B------:R-:W-:Y:S02]  /*0180*/  SHF.R.S32.HI R5, RZ, 0x1f, R6 ;  /* 0x0000001fff057819 */ /* 0x000fe40000011406 */
[----:B------:R-:W-:-:S04]  /*0190*/  IADD3 R8, R7, 0x1, RZ ;  /* 0x0000000107087810 */ /* 0x000fc80007ffe0ff */
[----:B------:R-:W-:Y:S01]  /*01a0*/  SHF.R.S32.HI R7, RZ, 0x1f, R8 ;  /* 0x0000001fff077819 */ /* 0x000fe20000011408 */
[----:B------:R-:W-:Y:S06]  /*01b0*/  @P0 EXIT ;  /* 0x000000000000094d */ /* 0x000fec0003800000 */
[----:B------:R-:W-:Y:S01]  /*01c0*/  IMAD.MOV.U32 R4, RZ, RZ, R6 ;  /* 0x000000ffff047224 */ /* 0x000fe200078e0006 */
[----:B------:R-:W-:Y:S01]  /*01d0*/  MOV R6, R8 ;  /* 0x0000000800067202 */ /* 0x000fe20000000f00 */
[----:B------:R-:W-:-:S04]  /*01e0*/  ULDC.64 UR4, c[0x0][0x208] ;  /* 0x0000820000047ab9 */ /* 0x000fc80000000a00 */
[----:B------:R-:W-:Y:S01]  /*01f0*/  STG.E.128 desc[UR4][R2.64], R4 ;  /* 0x0000000402007986 */ /* 0x000fe2000c101d04 */
[----:B------:R-:W-:Y:S05]  /*0200*/  EXIT ;  /* 0x000000000000794d */ /* 0x000fea0003800000 */
.L_x_0:
[----:B------:R-:W-:-:S00]  /*0210*/  BRA `(.L_x_0) ;  /* 0xfffffffc00fc7947 */ /* 0x000fc0000383ffff */
[----:B------:R-:W-:-:S00]  /*0220*/  NOP ;  /* 0x0000000000007918 */ /* 0x000fc00000000000 */
        /* <DEDUP_REMOVED lines=13> */
.L_x_1:


//--------------------- .nv.constant0.triton_poi_fused_add_clamp_49 --------------------------
	.section	.nv.constant0.triton_poi_fused_add_clamp_49,"a",@progbits
	.sectionflags	@""
	.align	4
.nv.constant0.triton_poi_fused_add_clamp_49:
	.zero		540
